//
// Generated by NVIDIA NVVM Compiler
//
// Compiler Build ID: CL-36424714
// Cuda compilation tools, release 13.0, V13.0.88
// Based on NVVM 20.0.0
//

.version 9.0
.target sm_100
.address_size 64

	// .globl	_Z1fv
.extern .func  (.param .b32 func_retval0) vprintf
(
	.param .b64 vprintf_param_0,
	.param .b64 vprintf_param_1
)
;
.global .align 1 .b8 $str[13] = {104, 101, 108, 108, 111, 32, 119, 111, 114, 108, 100, 10};

.visible .entry _Z1fv()
{
	.reg .b32 	%r<3>;
	.reg .b64 	%rd<3>;

	mov.u64 	%rd1, $str;
	cvta.global.u64 	%rd2, %rd1;
	{ // callseq 0, 0
	.param .b64 param0;
	st.param.b64 	[param0], %rd2;
	.param .b64 param1;
	st.param.b64 	[param1], 0;
	.param .b32 retval0;
	call.uni (retval0), 
	vprintf, 
	(
	param0, 
	param1
	);
	ld.param.b32 	%r1, [retval0];
	} // callseq 0
	ret;

}


// ===== COMPILED SASS (sm_100) =====

	.target	sm_100

	.elftype	@"ET_EXEC"


//--------------------- .note.nv.tkinfo           --------------------------
	.section	.note.nv.tkinfo,"",@"SHT_NOTE"
	.sectionflags	@"SHF_NOTE_NV_TKINFO"
	.tkinfo
        /*0018*/ 	.word	0x00000002
        /*0030*/ 	.string	""
        /*0030*/ 	.string	"ptxas"
        /*0030*/ 	.string	"Cuda compilation tools, release 13.0, V13.0.88"
        /*0030*/ 	.string	"Build cuda_13.0.r13.0/compiler.36424714_0"
        /*0030*/ 	.string	"-arch sm_100 -m 64 "



//--------------------- .note.nv.cuinfo           --------------------------
	.section	.note.nv.cuinfo,"",@"SHT_NOTE"
	.sectionflags	@"SHF_NOTE_NV_CUINFO"
        /*0018*/ 	.short	0x0002
        /*001a*/ 	.short	0x0064
        /*001c*/ 	.short	0x0082
	.zero		2


//--------------------- .nv.info                  --------------------------
	.section	.nv.info,"",@"SHT_CUDA_INFO"
	.align	4


	//----- nvinfo : EIATTR_REGCOUNT
	.align		4
        /*0000*/ 	.byte	0x04, 0x2f
        /*0002*/ 	.short	(.L_2 - .L_1)
	.align		4
.L_1:
        /*0004*/ 	.word	index@(_Z1fv)
        /*0008*/ 	.word	0x00000018


	//----- nvinfo : EIATTR_FRAME_SIZE
	.align		4
.L_2:
        /*000c*/ 	.byte	0x04, 0x11
        /*000e*/ 	.short	(.L_4 - .L_3)
	.align		4
.L_3:
        /*0010*/ 	.word	index@(_Z1fv)
        /*0014*/ 	.word	0x00000000


	//----- nvinfo : EIATTR_MIN_STACK_SIZE
	.align		4
.L_4:
        /*0018*/ 	.byte	0x04, 0x12
        /*001a*/ 	.short	(.L_6 - .L_5)
	.align		4
.L_5:
        /*001c*/ 	.word	index@(_Z1fv)
        /*0020*/ 	.word	0x00000000
.L_6:


//--------------------- .nv.compat                --------------------------
	.section	.nv.compat,"",@"SHT_CUDA_COMPAT_INFO"
	.align	4
        /*0000*/ 	.byte	0x02, 0x09, 0x00, 0x00, 0x02, 0x02, 0x01, 0x00, 0x02, 0x05, 0x05, 0x00, 0x03, 0x07, 0x01, 0x01
        /*0010*/ 	.byte	0x02, 0x03, 0x00, 0x00, 0x02, 0x06, 0x01, 0x00, 0x04, 0x0b, 0x08, 0x00, 0x09, 0x00, 0x00, 0x00
        /*0020*/ 	.byte	0x00, 0x00, 0x00, 0x00


//--------------------- .nv.info._Z1fv            --------------------------
	.section	.nv.info._Z1fv,"",@"SHT_CUDA_INFO"
	.sectionflags	@""
	.align	4


	//----- nvinfo : EIATTR_CUDA_API_VERSION
	.align		4
        /*0000*/ 	.byte	0x04, 0x37
        /*0002*/ 	.short	(.L_8 - .L_7)
.L_7:
        /*0004*/ 	.word	0x00000082


	//----- nvinfo : EIATTR_SPARSE_MMA_MASK
	.align		4
.L_8:
        /*0008*/ 	.byte	0x03, 0x50
        /*000a*/ 	.short	0x0000


	//----- nvinfo : EIATTR_MAXREG_COUNT
	.align		4
        /*000c*/ 	.byte	0x03, 0x1b
        /*000e*/ 	.short	0x00ff


	//----- nvinfo : EIATTR_EXTERNS
	.align		4
        /*0010*/ 	.byte	0x04, 0x0f
        /*0012*/ 	.short	(.L_10 - .L_9)


	//   ....[0]....
	.align		4
.L_9:
        /*0014*/ 	.word	index@(vprintf)


	//----- nvinfo : EIATTR_MERCURY_ISA_VERSION
	.align		4
.L_10:
        /*0018*/ 	.byte	0x03, 0x5f
        /*001a*/ 	.short	0x0101


	//----- nvinfo : EIATTR_VRC_CTA_INIT_COUNT
	.align		4
        /*001c*/ 	.byte	0x02, 0x4a
	.zero		1
	.zero		1


	//----- nvinfo : EIATTR_SYSCALL_OFFSETS
	.align		4
        /*0020*/ 	.byte	0x04, 0x46
        /*0022*/ 	.short	(.L_12 - .L_11)


	//   ....[0]....
.L_11:
        /*0024*/ 	.word	0x00000080


	//----- nvinfo : EIATTR_EXIT_INSTR_OFFSETS
	.align		4
.L_12:
        /*0028*/ 	.byte	0x04, 0x1c
        /*002a*/ 	.short	(.L_14 - .L_13)


	//   ....[0]....
.L_13:
        /*002c*/ 	.word	0x00000090


	//----- nvinfo : EIATTR_SW_WAR
	.align		4
.L_14:
        /*0030*/ 	.byte	0x04, 0x36
        /*0032*/ 	.short	(.L_16 - .L_15)
.L_15:
        /*0034*/ 	.word	0x00000008
.L_16:


//--------------------- .nv.callgraph             --------------------------
	.section	.nv.callgraph,"",@"SHT_CUDA_CALLGRAPH"
	.align	4
	.sectionentsize	8
	.align		4
        /*0000*/ 	.word	0x00000000
	.align		4
        /*0004*/ 	.word	0xffffffff
	.align		4
        /*0008*/ 	.word	index@(_Z1fv)
	.align		4
        /*000c*/ 	.word	index@(vprintf)
	.align		4
        /*0010*/ 	.word	0x00000000
	.align		4
        /*0014*/ 	.word	0xfffffffe
	.align		4
        /*0018*/ 	.word	0x00000000
	.align		4
        /*001c*/ 	.word	0xfffffffd
	.align		4
        /*0020*/ 	.word	0x00000000
	.align		4
        /*0024*/ 	.word	0xfffffffc


//--------------------- .nv.constant4             --------------------------
	.section	.nv.constant4,"a",@progbits
	.align	8
	.align		8
.nv.constant4:
        /*0000*/ 	.dword	vprintf
	.align		8
        /*0008*/ 	.dword	$str


//--------------------- .text._Z1fv               --------------------------
	.section	.text._Z1fv,"ax",@progbits
	.align	128
        .global         _Z1fv
        .type           _Z1fv,@function
        .size           _Z1fv,(.L_x_2 - _Z1fv)
        .other          _Z1fv,@"STO_CUDA_ENTRY STV_DEFAULT"
_Z1fv:
.text._Z1fv:
[----:B------:R-:W0:Y:S01]  /*0000*/  LDC R1, c[0x0][0x37c] ;  /* 0x0000df00ff017b82 */ /* 0x000e220000000800 */
[----:B------:R-:W-:Y:S01]  /*0010*/  MOV R0, 0x0 ;  /* 0x0000000000007802 */ /* 0x000fe20000000f00 */
[----:B------:R-:W1:Y:S01]  /*0020*/  LDCU.64 UR4, c[0x4][0x8] ;  /* 0x01000100ff0477ac */ /* 0x000e620008000a00 */
[----:B------:R-:W-:-:S05]  /*0030*/  CS2R R6, SRZ ;  /* 0x0000000000067805 */ /* 0x000fca000001ff00 */
[----:B------:R2:W3:Y:S01]  /*0040*/  LDC.64 R2, c[0x4][R0] ;  /* 0x0100000000027b82 */ /* 0x0004e20000000a00 */
[----:B-1----:R-:W-:Y:S02]  /*0050*/  IMAD.U32 R4, RZ, RZ, UR4 ;  /* 0x00000004ff047e24 */ /* 0x002fe4000f8e00ff */
[----:B--2---:R-:W-:-:S07]  /*0060*/  IMAD.U32 R5, RZ, RZ, UR5 ;  /* 0x00000005ff057e24 */ /* 0x004fce000f8e00ff */
[----:B------:R-:W-:-:S07]  /*0070*/  LEPC R20, `(.L_x_0) ;  /* 0x000000001014794e */ /* 0x000fce0000000000 */
[----:B0--3--:R-:W-:Y:S05]  /*0080*/  CALL.ABS.NOINC R2 ;  /* 0x0000000002007343 */ /* 0x009fea0003c00000 */
.L_x_0:
[----:B------:R-:W-:Y:S05]  /*0090*/  EXIT ;  /* 0x000000000000794d */ /* 0x000fea0003800000 */
.L_x_1:
[----:B------:R-:W-:-:S00]  /*00a0*/  BRA `(.L_x_1) ;  /* 0xfffffffc00fc7947 */ /* 0x000fc0000383ffff */
[----:B------:R-:W-:-:S00]  /*00b0*/  NOP ;  /* 0x0000000000007918 */ /* 0x000fc00000000000 */
        /* <DEDUP_REMOVED lines=12> */
.L_x_2:


//--------------------- .nv.global.init           --------------------------
	.section	.nv.global.init,"aw",@progbits
.nv.global.init:
	.type		$str,@object
	.size		$str,(.L_0 - $str)
$str:
        /*0000*/ 	.byte	0x68, 0x65, 0x6c, 0x6c, 0x6f, 0x20, 0x77, 0x6f, 0x72, 0x6c, 0x64, 0x0a, 0x00
.L_0:


//--------------------- .nv.shared.reserved.0     --------------------------
	.section	.nv.shared.reserved.0,"aw",@nobits
	.weak		__nv_reservedSMEM_offset_0_alias
	.size		__nv_reservedSMEM_offset_0_alias, 0, 64
	.other		__nv_reservedSMEM_offset_0_alias,@"STO_CUDA_RESERVED_SHARED STV_DEFAULT"
__nv_reservedSMEM_offset_0_alias:
	.zero		0
	.zero		64


//--------------------- .nv.constant0._Z1fv       --------------------------
	.section	.nv.constant0._Z1fv,"a",@progbits
	.sectionflags	@""
	.align	4
.nv.constant0._Z1fv:
	.zero		896


//--------------------- SYMBOLS --------------------------

	.type		.nv.reservedSmem.offset0,@object
	.size		.nv.reservedSmem.offset0,0x4
	.type		vprintf,@function
